//
// Generated by NVIDIA NVVM Compiler
//
// Compiler Build ID: CL-36424714
// Cuda compilation tools, release 13.0, V13.0.88
// Based on NVVM 20.0.0
//

.version 9.0
.target sm_100
.address_size 64

	// .globl	default_function_kernel

.visible .entry default_function_kernel(
	.param .u64 .ptr .align 1 default_function_kernel_param_0,
	.param .u64 .ptr .align 1 default_function_kernel_param_1
)
.maxntid 8
{
	.reg .pred 	%p<6>;
	.reg .b16 	%rs<14>;
	.reg .b32 	%r<16>;
	.reg .b32 	%f<8>;
	.reg .b64 	%rd<13>;

	ld.param.u64 	%rd1, [default_function_kernel_param_0];
	ld.param.u64 	%rd2, [default_function_kernel_param_1];
	mov.u32 	%r4, %ctaid.x;
	shl.b32 	%r5, %r4, 1;
	mov.u32 	%r2, %tid.x;
	shr.u32 	%r6, %r2, 2;
	or.b32  	%r3, %r5, %r6;
	setp.lt.u32 	%p1, %r3, 3;
	setp.gt.u32 	%p2, %r4, 23;
	or.pred  	%p3, %p1, %p2;
	mov.f32 	%f7, 0f00000000;
	@%p3 bra 	$L__BB0_4;
	shl.b32 	%r7, %r4, 2;
	shr.u32 	%r8, %r2, 1;
	or.b32  	%r9, %r7, %r8;
	cvt.u16.u32 	%rs2, %r9;
	mul.lo.s16 	%rs3, %rs2, -85;
	shl.b16 	%rs4, %rs3, 7;
	and.b16  	%rs5, %rs3, 254;
	shr.u16 	%rs6, %rs5, 1;
	or.b16  	%rs7, %rs6, %rs4;
	and.b16  	%rs8, %rs7, 255;
	setp.lt.u16 	%p4, %rs8, 43;
	@%p4 bra 	$L__BB0_4;
	shl.b32 	%r10, %r4, 3;
	or.b32  	%r11, %r10, %r2;
	cvt.u16.u32 	%rs9, %r11;
	mul.lo.s16 	%rs10, %rs9, 171;
	shr.u16 	%rs11, %rs10, 11;
	mul.lo.s16 	%rs12, %rs11, 12;
	sub.s16 	%rs1, %rs9, %rs12;
	and.b16  	%rs13, %rs1, 255;
	setp.gt.u16 	%p5, %rs13, 10;
	@%p5 bra 	$L__BB0_4;
	mul.hi.u32 	%r12, %r3, 1431655766;
	mul.lo.s32 	%r13, %r12, 9;
	cvt.u64.u16 	%rd3, %rs1;
	and.b64  	%rd4, %rd3, 255;
	cvt.u64.u32 	%rd5, %r13;
	add.s64 	%rd6, %rd5, %rd4;
	cvta.to.global.u64 	%rd7, %rd2;
	shl.b64 	%rd8, %rd6, 2;
	add.s64 	%rd9, %rd7, %rd8;
	ld.global.nc.f32 	%f7, [%rd9+-44];
$L__BB0_4:
	cvta.to.global.u64 	%rd10, %rd1;
	shl.b32 	%r14, %r4, 3;
	or.b32  	%r15, %r14, %r2;
	mul.wide.u32 	%rd11, %r15, 4;
	add.s64 	%rd12, %rd10, %rd11;
	st.global.f32 	[%rd12], %f7;
	ret;

}


// ===== COMPILED SASS (sm_100) =====

	.target	sm_100

	.elftype	@"ET_EXEC"


//--------------------- .note.nv.tkinfo           --------------------------
	.section	.note.nv.tkinfo,"",@"SHT_NOTE"
	.sectionflags	@"SHF_NOTE_NV_TKINFO"
	.tkinfo
        /*0018*/ 	.word	0x00000002
        /*0030*/ 	.string	""
        /*0030*/ 	.string	"ptxas"
        /*0030*/ 	.string	"Cuda compilation tools, release 13.0, V13.0.88"
        /*0030*/ 	.string	"Build cuda_13.0.r13.0/compiler.36424714_0"
        /*0030*/ 	.string	"-arch sm_100 -m 64 "



//--------------------- .note.nv.cuinfo           --------------------------
	.section	.note.nv.cuinfo,"",@"SHT_NOTE"
	.sectionflags	@"SHF_NOTE_NV_CUINFO"
        /*0018*/ 	.short	0x0002
        /*001a*/ 	.short	0x0064
        /*001c*/ 	.short	0x0082
	.zero		2


//--------------------- .nv.info                  --------------------------
	.section	.nv.info,"",@"SHT_CUDA_INFO"
	.align	4


	//----- nvinfo : EIATTR_REGCOUNT
	.align		4
        /*0000*/ 	.byte	0x04, 0x2f
        /*0002*/ 	.short	(.L_1 - .L_0)
	.align		4
.L_0:
        /*0004*/ 	.word	index@(default_function_kernel)
        /*0008*/ 	.word	0x0000000a


	//----- nvinfo : EIATTR_FRAME_SIZE
	.align		4
.L_1:
        /*000c*/ 	.byte	0x04, 0x11
        /*000e*/ 	.short	(.L_3 - .L_2)
	.align		4
.L_2:
        /*0010*/ 	.word	index@(default_function_kernel)
        /*0014*/ 	.word	0x00000000


	//----- nvinfo : EIATTR_MIN_STACK_SIZE
	.align		4
.L_3:
        /*0018*/ 	.byte	0x04, 0x12
        /*001a*/ 	.short	(.L_5 - .L_4)
	.align		4
.L_4:
        /*001c*/ 	.word	index@(default_function_kernel)
        /*0020*/ 	.word	0x00000000
.L_5:


//--------------------- .nv.compat                --------------------------
	.section	.nv.compat,"",@"SHT_CUDA_COMPAT_INFO"
	.align	4
        /*0000*/ 	.byte	0x02, 0x09, 0x00, 0x00, 0x02, 0x02, 0x01, 0x00, 0x02, 0x05, 0x05, 0x00, 0x03, 0x07, 0x01, 0x01
        /*0010*/ 	.byte	0x02, 0x03, 0x00, 0x00, 0x02, 0x06, 0x01, 0x00, 0x04, 0x0b, 0x08, 0x00, 0x09, 0x00, 0x00, 0x00
        /*0020*/ 	.byte	0x00, 0x00, 0x00, 0x00


//--------------------- .nv.info.default_function_kernel --------------------------
	.section	.nv.info.default_function_kernel,"",@"SHT_CUDA_INFO"
	.sectionflags	@""
	.align	4


	//----- nvinfo : EIATTR_CUDA_API_VERSION
	.align		4
        /*0000*/ 	.byte	0x04, 0x37
        /*0002*/ 	.short	(.L_7 - .L_6)
.L_6:
        /*0004*/ 	.word	0x00000082


	//----- nvinfo : EIATTR_KPARAM_INFO
	.align		4
.L_7:
        /*0008*/ 	.byte	0x04, 0x17
        /*000a*/ 	.short	(.L_9 - .L_8)
.L_8:
        /*000c*/ 	.word	0x00000000
        /*0010*/ 	.short	0x0001
        /*0012*/ 	.short	0x0008
        /*0014*/ 	.byte	0x00, 0xf5, 0x21, 0x00


	//----- nvinfo : EIATTR_KPARAM_INFO
	.align		4
.L_9:
        /*0018*/ 	.byte	0x04, 0x17
        /*001a*/ 	.short	(.L_11 - .L_10)
.L_10:
        /*001c*/ 	.word	0x00000000
        /*0020*/ 	.short	0x0000
        /*0022*/ 	.short	0x0000
        /*0024*/ 	.byte	0x00, 0xf5, 0x21, 0x00


	//----- nvinfo : EIATTR_SPARSE_MMA_MASK
	.align		4
.L_11:
        /*0028*/ 	.byte	0x03, 0x50
        /*002a*/ 	.short	0x0000


	//----- nvinfo : EIATTR_MAXREG_COUNT
	.align		4
        /*002c*/ 	.byte	0x03, 0x1b
        /*002e*/ 	.short	0x00ff


	//----- nvinfo : EIATTR_MERCURY_ISA_VERSION
	.align		4
        /*0030*/ 	.byte	0x03, 0x5f
        /*0032*/ 	.short	0x0101


	//----- nvinfo : EIATTR_VRC_CTA_INIT_COUNT
	.align		4
        /*0034*/ 	.byte	0x02, 0x4a
	.zero		1
	.zero		1


	//----- nvinfo : EIATTR_EXIT_INSTR_OFFSETS
	.align		4
        /*0038*/ 	.byte	0x04, 0x1c
        /*003a*/ 	.short	(.L_13 - .L_12)


	//   ....[0]....
.L_12:
        /*003c*/ 	.word	0x00000340


	//----- nvinfo : EIATTR_MAX_THREADS
	.align		4
.L_13:
        /*0040*/ 	.byte	0x04, 0x05
        /*0042*/ 	.short	(.L_15 - .L_14)
.L_14:
        /*0044*/ 	.word	0x00000008
        /*0048*/ 	.word	0x00000001
        /*004c*/ 	.word	0x00000001


	//----- nvinfo : EIATTR_CRS_STACK_SIZE
	.align		4
.L_15:
        /*0050*/ 	.byte	0x04, 0x1e
        /*0052*/ 	.short	(.L_17 - .L_16)
.L_16:
        /*0054*/ 	.word	0x00000000


	//----- nvinfo : EIATTR_CBANK_PARAM_SIZE
	.align		4
.L_17:
        /*0058*/ 	.byte	0x03, 0x19
        /*005a*/ 	.short	0x0010


	//----- nvinfo : EIATTR_PARAM_CBANK
	.align		4
        /*005c*/ 	.byte	0x04, 0x0a
        /*005e*/ 	.short	(.L_19 - .L_18)
	.align		4
.L_18:
        /*0060*/ 	.word	index@(.nv.constant0.default_function_kernel)
        /*0064*/ 	.short	0x0380
        /*0066*/ 	.short	0x0010


	//----- nvinfo : EIATTR_SW_WAR
	.align		4
.L_19:
        /*0068*/ 	.byte	0x04, 0x36
        /*006a*/ 	.short	(.L_21 - .L_20)
.L_20:
        /*006c*/ 	.word	0x00000008
.L_21:


//--------------------- .nv.callgraph             --------------------------
	.section	.nv.callgraph,"",@"SHT_CUDA_CALLGRAPH"
	.align	4
	.sectionentsize	8
	.align		4
        /*0000*/ 	.word	0x00000000
	.align		4
        /*0004*/ 	.word	0xffffffff
	.align		4
        /*0008*/ 	.word	0x00000000
	.align		4
        /*000c*/ 	.word	0xfffffffe
	.align		4
        /*0010*/ 	.word	0x00000000
	.align		4
        /*0014*/ 	.word	0xfffffffd
	.align		4
        /*0018*/ 	.word	0x00000000
	.align		4
        /*001c*/ 	.word	0xfffffffc


//--------------------- .text.default_function_kernel --------------------------
	.section	.text.default_function_kernel,"ax",@progbits
	.align	128
        .global         default_function_kernel
        .type           default_function_kernel,@function
        .size           default_function_kernel,(.L_x_3 - default_function_kernel)
        .other          default_function_kernel,@"STO_CUDA_ENTRY STV_DEFAULT"
default_function_kernel:
.text.default_function_kernel:
[----:B------:R-:W-:Y:S01]  /*0000*/  LDC R1, c[0x0][0x37c] ;  /* 0x0000df00ff017b82 */ /* 0x000fe20000000800 */
[----:B------:R-:W0:Y:S01]  /*0010*/  S2R R4, SR_CTAID.X ;  /* 0x0000000000047919 */ /* 0x000e220000002500 */
[----:B------:R-:W1:Y:S01]  /*0020*/  LDCU.64 UR4, c[0x0][0x358] ;  /* 0x00006b00ff0477ac */ /* 0x000e620008000a00 */
[----:B------:R-:W-:Y:S01]  /*0030*/  BSSY.RECONVERGENT B0, `(.L_x_0) ;  /* 0x000002b000007945 */ /* 0x000fe20003800200 */
[----:B------:R-:W-:Y:S01]  /*0040*/  IMAD.MOV.U32 R5, RZ, RZ, RZ ;  /* 0x000000ffff057224 */ /* 0x000fe200078e00ff */
[----:B------:R-:W2:Y:S01]  /*0050*/  S2R R7, SR_TID.X ;  /* 0x0000000000077919 */ /* 0x000ea20000002100 */
[C---:B0-----:R-:W-:Y:S01]  /*0060*/  IMAD.SHL.U32 R0, R4.reuse, 0x2, RZ ;  /* 0x0000000204007824 */ /* 0x041fe200078e00ff */
[----:B------:R-:W-:Y:S02]  /*0070*/  ISETP.GT.U32.AND P0, PT, R4, 0x17, PT ;  /* 0x000000170400780c */ /* 0x000fe40003f04070 */
[----:B--2---:R-:W-:-:S04]  /*0080*/  SHF.R.U32.HI R3, RZ, 0x2, R7 ;  /* 0x00000002ff037819 */ /* 0x004fc80000011607 */
[----:B------:R-:W-:-:S04]  /*0090*/  LOP3.LUT R0, R0, R3, RZ, 0xfc, !PT ;  /* 0x0000000300007212 */ /* 0x000fc800078efcff */
[----:B------:R-:W-:-:S13]  /*00a0*/  ISETP.LT.U32.OR P0, PT, R0, 0x3, P0 ;  /* 0x000000030000780c */ /* 0x000fda0000701470 */
[----:B-1----:R-:W-:Y:S05]  /*00b0*/  @P0 BRA `(.L_x_1) ;  /* 0x0000000000880947 */ /* 0x002fea0003800000 */
[----:B------:R-:W-:Y:S01]  /*00c0*/  IMAD.SHL.U32 R2, R4, 0x4, RZ ;  /* 0x0000000404027824 */ /* 0x000fe200078e00ff */
[----:B------:R-:W-:-:S04]  /*00d0*/  SHF.R.U32.HI R3, RZ, 0x1, R7 ;  /* 0x00000001ff037819 */ /* 0x000fc80000011607 */
[----:B------:R-:W-:-:S04]  /*00e0*/  LOP3.LUT R2, R2, R3, RZ, 0xfc, !PT ;  /* 0x0000000302027212 */ /* 0x000fc800078efcff */
[----:B------:R-:W-:-:S05]  /*00f0*/  PRMT R3, R2, 0x9910, RZ ;  /* 0x0000991002037816 */ /* 0x000fca00000000ff */
[----:B------:R-:W-:-:S05]  /*0100*/  IMAD R2, R3, -0x55, RZ ;  /* 0xffffffab03027824 */ /* 0x000fca00078e02ff */
[----:B------:R-:W-:-:S04]  /*0110*/  LOP3.LUT R2, R2, 0xfe, RZ, 0xc0, !PT ;  /* 0x000000fe02027812 */ /* 0x000fc800078ec0ff */
[----:B------:R-:W-:-:S05]  /*0120*/  SHF.R.U32.HI R2, RZ, 0x1, R2 ;  /* 0x00000001ff027819 */ /* 0x000fca0000011602 */
[----:B------:R-:W-:-:S05]  /*0130*/  IMAD R2, R3, -0x2a80, R2 ;  /* 0xffffd58003027824 */ /* 0x000fca00078e0202 */
[----:B------:R-:W-:-:S04]  /*0140*/  LOP3.LUT R2, R2, 0xff, RZ, 0xc0, !PT ;  /* 0x000000ff02027812 */ /* 0x000fc800078ec0ff */
[----:B------:R-:W-:-:S13]  /*0150*/  ISETP.GE.U32.AND P0, PT, R2, 0x2b, PT ;  /* 0x0000002b0200780c */ /* 0x000fda0003f06070 */
[----:B------:R-:W-:Y:S05]  /*0160*/  @!P0 BRA `(.L_x_1) ;  /* 0x00000000005c8947 */ /* 0x000fea0003800000 */
[----:B------:R-:W-:-:S05]  /*0170*/  IMAD.SHL.U32 R2, R4, 0x8, RZ ;  /* 0x0000000804027824 */ /* 0x000fca00078e00ff */
[----:B------:R-:W-:-:S04]  /*0180*/  LOP3.LUT R2, R2, R7, RZ, 0xfc, !PT ;  /* 0x0000000702027212 */ /* 0x000fc800078efcff */
[----:B------:R-:W-:-:S05]  /*0190*/  PRMT R3, R2, 0x9910, RZ ;  /* 0x0000991002037816 */ /* 0x000fca00000000ff */
[----:B------:R-:W-:-:S05]  /*01a0*/  IMAD R3, R3, 0xab, RZ ;  /* 0x000000ab03037824 */ /* 0x000fca00078e02ff */
[----:B------:R-:W-:-:S04]  /*01b0*/  LOP3.LUT R3, R3, 0xffff, RZ, 0xc0, !PT ;  /* 0x0000ffff03037812 */ /* 0x000fc800078ec0ff */
[----:B------:R-:W-:-:S04]  /*01c0*/  SHF.R.U32.HI R3, RZ, 0xb, R3 ;  /* 0x0000000bff037819 */ /* 0x000fc80000011603 */
[----:B------:R-:W-:-:S05]  /*01d0*/  PRMT R3, R3, 0x9910, RZ ;  /* 0x0000991003037816 */ /* 0x000fca00000000ff */
[----:B------:R-:W-:-:S04]  /*01e0*/  IMAD R3, R3, 0xc, RZ ;  /* 0x0000000c03037824 */ /* 0x000fc800078e02ff */
[----:B------:R-:W-:-:S05]  /*01f0*/  IMAD.MOV R3, RZ, RZ, -R3 ;  /* 0x000000ffff037224 */ /* 0x000fca00078e0a03 */
[----:B------:R-:W-:-:S05]  /*0200*/  PRMT R3, R3, 0x7710, RZ ;  /* 0x0000771003037816 */ /* 0x000fca00000000ff */
[----:B------:R-:W-:-:S05]  /*0210*/  IMAD.IADD R2, R2, 0x1, R3 ;  /* 0x0000000102027824 */ /* 0x000fca00078e0203 */
[----:B------:R-:W-:-:S04]  /*0220*/  LOP3.LUT R3, R2, 0xff, RZ, 0xc0, !PT ;  /* 0x000000ff02037812 */ /* 0x000fc800078ec0ff */
[----:B------:R-:W-:-:S13]  /*0230*/  ISETP.GT.U32.AND P0, PT, R3, 0xa, PT ;  /* 0x0000000a0300780c */ /* 0x000fda0003f04070 */
[----:B------:R-:W-:Y:S05]  /*0240*/  @P0 BRA `(.L_x_1) ;  /* 0x0000000000240947 */ /* 0x000fea0003800000 */
[----:B------:R-:W0:Y:S01]  /*0250*/  LDCU.64 UR6, c[0x0][0x388] ;  /* 0x00007100ff0677ac */ /* 0x000e220008000a00 */
[----:B------:R-:W-:-:S04]  /*0260*/  IMAD.HI.U32 R0, R0, 0x55555556, RZ ;  /* 0x5555555600007827 */ /* 0x000fc800078e00ff */
[----:B------:R-:W-:Y:S01]  /*0270*/  IMAD R3, R0, 0x9, RZ ;  /* 0x0000000900037824 */ /* 0x000fe200078e02ff */
[----:B------:R-:W-:-:S04]  /*0280*/  LOP3.LUT R0, R2, 0xff, RZ, 0xc0, !PT ;  /* 0x000000ff02007812 */ /* 0x000fc800078ec0ff */
[----:B------:R-:W-:-:S05]  /*0290*/  IADD3 R0, P0, PT, R3, R0, RZ ;  /* 0x0000000003007210 */ /* 0x000fca0007f1e0ff */
[----:B------:R-:W-:Y:S01]  /*02a0*/  IMAD.X R3, RZ, RZ, RZ, P0 ;  /* 0x000000ffff037224 */ /* 0x000fe200000e06ff */
[----:B0-----:R-:W-:-:S04]  /*02b0*/  LEA R2, P0, R0, UR6, 0x2 ;  /* 0x0000000600027c11 */ /* 0x001fc8000f8010ff */
[----:B------:R-:W-:-:S05]  /*02c0*/  LEA.HI.X R3, R0, UR7, R3, 0x2, P0 ;  /* 0x0000000700037c11 */ /* 0x000fca00080f1403 */
[----:B------:R0:W5:Y:S04]  /*02d0*/  LDG.E.CONSTANT R5, desc[UR4][R2.64+-0x2c] ;  /* 0xffffd40402057981 */ /* 0x000168000c1e9900 */
.L_x_1:
[----:B------:R-:W-:Y:S05]  /*02e0*/  BSYNC.RECONVERGENT B0 ;  /* 0x0000000000007941 */ /* 0x000fea0003800200 */
.L_x_0:
[----:B0-----:R-:W0:Y:S01]  /*02f0*/  LDC.64 R2, c[0x0][0x380] ;  /* 0x0000e000ff027b82 */ /* 0x001e220000000a00 */
[----:B------:R-:W-:-:S05]  /*0300*/  IMAD.SHL.U32 R4, R4, 0x8, RZ ;  /* 0x0000000804047824 */ /* 0x000fca00078e00ff */
[----:B------:R-:W-:-:S05]  /*0310*/  LOP3.LUT R7, R4, R7, RZ, 0xfc, !PT ;  /* 0x0000000704077212 */ /* 0x000fca00078efcff */
[----:B0-----:R-:W-:-:S05]  /*0320*/  IMAD.WIDE.U32 R2, R7, 0x4, R2 ;  /* 0x0000000407027825 */ /* 0x001fca00078e0002 */
[----:B-----5:R-:W-:Y:S01]  /*0330*/  STG.E desc[UR4][R2.64], R5 ;  /* 0x0000000502007986 */ /* 0x020fe2000c101904 */
[----:B------:R-:W-:Y:S05]  /*0340*/  EXIT ;  /* 0x000000000000794d */ /* 0x000fea0003800000 */
.L_x_2:
[----:B------:R-:W-:-:S00]  /*0350*/  BRA `(.L_x_2) ;  /* 0xfffffffc00fc7947 */ /* 0x000fc0000383ffff */
[----:B------:R-:W-:-:S00]  /*0360*/  NOP ;  /* 0x0000000000007918 */ /* 0x000fc00000000000 */
        /* <DEDUP_REMOVED lines=9> */
.L_x_3:


//--------------------- .nv.shared.reserved.0     --------------------------
	.section	.nv.shared.reserved.0,"aw",@nobits
	.weak		__nv_reservedSMEM_offset_0_alias
	.size		__nv_reservedSMEM_offset_0_alias, 0, 64
	.other		__nv_reservedSMEM_offset_0_alias,@"STO_CUDA_RESERVED_SHARED STV_DEFAULT"
__nv_reservedSMEM_offset_0_alias:
	.zero		0
	.zero		64


//--------------------- .nv.constant0.default_function_kernel --------------------------
	.section	.nv.constant0.default_function_kernel,"a",@progbits
	.sectionflags	@""
	.align	4
.nv.constant0.default_function_kernel:
	.zero		912


//--------------------- SYMBOLS --------------------------

	.type		.nv.reservedSmem.offset0,@object
	.size		.nv.reservedSmem.offset0,0x4
